//
// Generated by NVIDIA NVVM Compiler
//
// Compiler Build ID: CL-36424714
// Cuda compilation tools, release 13.0, V13.0.88
// Based on NVVM 20.0.0
//

.version 9.0
.target sm_100
.address_size 64

	// .globl	_Z5myaddPiS_S_

.visible .entry _Z5myaddPiS_S_(
	.param .u64 .ptr .align 1 _Z5myaddPiS_S__param_0,
	.param .u64 .ptr .align 1 _Z5myaddPiS_S__param_1,
	.param .u64 .ptr .align 1 _Z5myaddPiS_S__param_2
)
{
	.reg .pred 	%p<4>;
	.reg .b32 	%r<23>;
	.reg .b64 	%rd<15>;

	ld.param.u64 	%rd4, [_Z5myaddPiS_S__param_0];
	ld.param.u64 	%rd5, [_Z5myaddPiS_S__param_1];
	ld.param.u64 	%rd6, [_Z5myaddPiS_S__param_2];
	cvta.to.global.u64 	%rd1, %rd6;
	cvta.to.global.u64 	%rd2, %rd5;
	cvta.to.global.u64 	%rd3, %rd4;
	mov.u32 	%r10, %ctaid.x;
	mov.u32 	%r11, %ntid.x;
	mov.u32 	%r12, %tid.x;
	mad.lo.s32 	%r13, %r10, %r11, %r12;
	mul.lo.s32 	%r21, %r13, 342;
	or.b32  	%r20, %r21, 1;
	mov.b32 	%r22, 0;
$L__BB0_1:
	setp.gt.s32 	%p1, %r21, 262143;
	@%p1 bra 	$L__BB0_3;
	mul.wide.s32 	%rd7, %r21, 4;
	add.s64 	%rd8, %rd3, %rd7;
	ld.global.u32 	%r14, [%rd8];
	add.s64 	%rd9, %rd2, %rd7;
	ld.global.u32 	%r15, [%rd9];
	add.s32 	%r16, %r15, %r14;
	add.s64 	%rd10, %rd1, %rd7;
	st.global.u32 	[%rd10], %r16;
$L__BB0_3:
	setp.gt.s32 	%p2, %r21, 262142;
	@%p2 bra 	$L__BB0_5;
	mul.wide.s32 	%rd11, %r20, 4;
	add.s64 	%rd12, %rd3, %rd11;
	ld.global.u32 	%r17, [%rd12];
	add.s64 	%rd13, %rd2, %rd11;
	ld.global.u32 	%r18, [%rd13];
	add.s32 	%r19, %r18, %r17;
	add.s64 	%rd14, %rd1, %rd11;
	st.global.u32 	[%rd14], %r19;
$L__BB0_5:
	add.s32 	%r22, %r22, 2;
	add.s32 	%r21, %r21, 2;
	add.s32 	%r20, %r20, 2;
	setp.ne.s32 	%p3, %r22, 342;
	@%p3 bra 	$L__BB0_1;
	ret;

}


// ===== COMPILED SASS (sm_100) =====

	.target	sm_100

	.elftype	@"ET_EXEC"


//--------------------- .note.nv.tkinfo           --------------------------
	.section	.note.nv.tkinfo,"",@"SHT_NOTE"
	.sectionflags	@"SHF_NOTE_NV_TKINFO"
	.tkinfo
        /*0018*/ 	.word	0x00000002
        /*0030*/ 	.string	""
        /*0030*/ 	.string	"ptxas"
        /*0030*/ 	.string	"Cuda compilation tools, release 13.0, V13.0.88"
        /*0030*/ 	.string	"Build cuda_13.0.r13.0/compiler.36424714_0"
        /*0030*/ 	.string	"-arch sm_100 -m 64 "



//--------------------- .note.nv.cuinfo           --------------------------
	.section	.note.nv.cuinfo,"",@"SHT_NOTE"
	.sectionflags	@"SHF_NOTE_NV_CUINFO"
        /*0018*/ 	.short	0x0002
        /*001a*/ 	.short	0x0064
        /*001c*/ 	.short	0x0082
	.zero		2


//--------------------- .nv.info                  --------------------------
	.section	.nv.info,"",@"SHT_CUDA_INFO"
	.align	4


	//----- nvinfo : EIATTR_REGCOUNT
	.align		4
        /*0000*/ 	.byte	0x04, 0x2f
        /*0002*/ 	.short	(.L_1 - .L_0)
	.align		4
.L_0:
        /*0004*/ 	.word	index@(_Z5myaddPiS_S_)
        /*0008*/ 	.word	0x00000010


	//----- nvinfo : EIATTR_FRAME_SIZE
	.align		4
.L_1:
        /*000c*/ 	.byte	0x04, 0x11
        /*000e*/ 	.short	(.L_3 - .L_2)
	.align		4
.L_2:
        /*0010*/ 	.word	index@(_Z5myaddPiS_S_)
        /*0014*/ 	.word	0x00000000


	//----- nvinfo : EIATTR_MIN_STACK_SIZE
	.align		4
.L_3:
        /*0018*/ 	.byte	0x04, 0x12
        /*001a*/ 	.short	(.L_5 - .L_4)
	.align		4
.L_4:
        /*001c*/ 	.word	index@(_Z5myaddPiS_S_)
        /*0020*/ 	.word	0x00000000
.L_5:


//--------------------- .nv.compat                --------------------------
	.section	.nv.compat,"",@"SHT_CUDA_COMPAT_INFO"
	.align	4
        /*0000*/ 	.byte	0x02, 0x09, 0x00, 0x00, 0x02, 0x02, 0x01, 0x00, 0x02, 0x05, 0x05, 0x00, 0x03, 0x07, 0x01, 0x01
        /*0010*/ 	.byte	0x02, 0x03, 0x00, 0x00, 0x02, 0x06, 0x01, 0x00, 0x04, 0x0b, 0x08, 0x00, 0x09, 0x00, 0x00, 0x00
        /*0020*/ 	.byte	0x00, 0x00, 0x00, 0x00


//--------------------- .nv.info._Z5myaddPiS_S_   --------------------------
	.section	.nv.info._Z5myaddPiS_S_,"",@"SHT_CUDA_INFO"
	.sectionflags	@""
	.align	4


	//----- nvinfo : EIATTR_CUDA_API_VERSION
	.align		4
        /*0000*/ 	.byte	0x04, 0x37
        /*0002*/ 	.short	(.L_7 - .L_6)
.L_6:
        /*0004*/ 	.word	0x00000082


	//----- nvinfo : EIATTR_KPARAM_INFO
	.align		4
.L_7:
        /*0008*/ 	.byte	0x04, 0x17
        /*000a*/ 	.short	(.L_9 - .L_8)
.L_8:
        /*000c*/ 	.word	0x00000000
        /*0010*/ 	.short	0x0002
        /*0012*/ 	.short	0x0010
        /*0014*/ 	.byte	0x00, 0xf5, 0x21, 0x00


	//----- nvinfo : EIATTR_KPARAM_INFO
	.align		4
.L_9:
        /*0018*/ 	.byte	0x04, 0x17
        /*001a*/ 	.short	(.L_11 - .L_10)
.L_10:
        /*001c*/ 	.word	0x00000000
        /*0020*/ 	.short	0x0001
        /*0022*/ 	.short	0x0008
        /*0024*/ 	.byte	0x00, 0xf5, 0x21, 0x00


	//----- nvinfo : EIATTR_KPARAM_INFO
	.align		4
.L_11:
        /*0028*/ 	.byte	0x04, 0x17
        /*002a*/ 	.short	(.L_13 - .L_12)
.L_12:
        /*002c*/ 	.word	0x00000000
        /*0030*/ 	.short	0x0000
        /*0032*/ 	.short	0x0000
        /*0034*/ 	.byte	0x00, 0xf5, 0x21, 0x00


	//----- nvinfo : EIATTR_SPARSE_MMA_MASK
	.align		4
.L_13:
        /*0038*/ 	.byte	0x03, 0x50
        /*003a*/ 	.short	0x0000


	//----- nvinfo : EIATTR_MAXREG_COUNT
	.align		4
        /*003c*/ 	.byte	0x03, 0x1b
        /*003e*/ 	.short	0x00ff


	//----- nvinfo : EIATTR_MERCURY_ISA_VERSION
	.align		4
        /*0040*/ 	.byte	0x03, 0x5f
        /*0042*/ 	.short	0x0101


	//----- nvinfo : EIATTR_VRC_CTA_INIT_COUNT
	.align		4
        /*0044*/ 	.byte	0x02, 0x4a
	.zero		1
	.zero		1


	//----- nvinfo : EIATTR_EXIT_INSTR_OFFSETS
	.align		4
        /*0048*/ 	.byte	0x04, 0x1c
        /*004a*/ 	.short	(.L_15 - .L_14)


	//   ....[0]....
.L_14:
        /*004c*/ 	.word	0x00000240


	//----- nvinfo : EIATTR_CBANK_PARAM_SIZE
	.align		4
.L_15:
        /*0050*/ 	.byte	0x03, 0x19
        /*0052*/ 	.short	0x0018


	//----- nvinfo : EIATTR_PARAM_CBANK
	.align		4
        /*0054*/ 	.byte	0x04, 0x0a
        /*0056*/ 	.short	(.L_17 - .L_16)
	.align		4
.L_16:
        /*0058*/ 	.word	index@(.nv.constant0._Z5myaddPiS_S_)
        /*005c*/ 	.short	0x0380
        /*005e*/ 	.short	0x0018


	//----- nvinfo : EIATTR_SW_WAR
	.align		4
.L_17:
        /*0060*/ 	.byte	0x04, 0x36
        /*0062*/ 	.short	(.L_19 - .L_18)
.L_18:
        /*0064*/ 	.word	0x00000008
.L_19:


//--------------------- .nv.callgraph             --------------------------
	.section	.nv.callgraph,"",@"SHT_CUDA_CALLGRAPH"
	.align	4
	.sectionentsize	8
	.align		4
        /*0000*/ 	.word	0x00000000
	.align		4
        /*0004*/ 	.word	0xffffffff
	.align		4
        /*0008*/ 	.word	0x00000000
	.align		4
        /*000c*/ 	.word	0xfffffffe
	.align		4
        /*0010*/ 	.word	0x00000000
	.align		4
        /*0014*/ 	.word	0xfffffffd
	.align		4
        /*0018*/ 	.word	0x00000000
	.align		4
        /*001c*/ 	.word	0xfffffffc


//--------------------- .text._Z5myaddPiS_S_      --------------------------
	.section	.text._Z5myaddPiS_S_,"ax",@progbits
	.align	128
        .global         _Z5myaddPiS_S_
        .type           _Z5myaddPiS_S_,@function
        .size           _Z5myaddPiS_S_,(.L_x_2 - _Z5myaddPiS_S_)
        .other          _Z5myaddPiS_S_,@"STO_CUDA_ENTRY STV_DEFAULT"
_Z5myaddPiS_S_:
.text._Z5myaddPiS_S_:
[----:B------:R-:W-:Y:S01]  /*0000*/  LDC R1, c[0x0][0x37c] ;  /* 0x0000df00ff017b82 */ /* 0x000fe20000000800 */
[----:B------:R-:W0:Y:S07]  /*0010*/  S2R R3, SR_TID.X ;  /* 0x0000000000037919 */ /* 0x000e2e0000002100 */
[----:B------:R-:W0:Y:S01]  /*0020*/  S2UR UR4, SR_CTAID.X ;  /* 0x00000000000479c3 */ /* 0x000e220000002500 */
[----:B------:R-:W1:Y:S07]  /*0030*/  LDCU.64 UR6, c[0x0][0x358] ;  /* 0x00006b00ff0677ac */ /* 0x000e6e0008000a00 */
[----:B------:R-:W0:Y:S02]  /*0040*/  LDC R2, c[0x0][0x360] ;  /* 0x0000d800ff027b82 */ /* 0x000e240000000800 */
[----:B0-----:R-:W-:Y:S01]  /*0050*/  IMAD R2, R2, UR4, R3 ;  /* 0x0000000402027c24 */ /* 0x001fe2000f8e0203 */
[----:B------:R-:W-:-:S03]  /*0060*/  UMOV UR4, URZ ;  /* 0x000000ff00047c82 */ /* 0x000fc60008000000 */
[----:B------:R-:W-:-:S05]  /*0070*/  IMAD R2, R2, 0x156, RZ ;  /* 0x0000015602027824 */ /* 0x000fca00078e02ff */
[----:B-1----:R-:W-:-:S07]  /*0080*/  IADD3 R0, PT, PT, R2, 0x1, RZ ;  /* 0x0000000102007810 */ /* 0x002fce0007ffe0ff */
.L_x_0:
[----:B-1----:R-:W0:Y:S01]  /*0090*/  LDC.64 R4, c[0x0][0x380] ;  /* 0x0000e000ff047b82 */ /* 0x002e220000000a00 */
[----:B------:R-:W-:-:S07]  /*00a0*/  ISETP.GT.AND P0, PT, R2, 0x3ffff, PT ;  /* 0x0003ffff0200780c */ /* 0x000fce0003f04270 */
[----:B------:R-:W1:Y:S08]  /*00b0*/  LDC.64 R6, c[0x0][0x388] ;  /* 0x0000e200ff067b82 */ /* 0x000e700000000a00 */
[----:B------:R-:W2:Y:S01]  /*00c0*/  @!P0 LDC.64 R8, c[0x0][0x390] ;  /* 0x0000e400ff088b82 */ /* 0x000ea20000000a00 */
[----:B0-----:R-:W-:-:S07]  /*00d0*/  @!P0 IMAD.WIDE R4, R2, 0x4, R4 ;  /* 0x0000000402048825 */ /* 0x001fce00078e0204 */
[----:B------:R-:W0:Y:S01]  /*00e0*/  LDC.64 R10, c[0x0][0x380] ;  /* 0x0000e000ff0a7b82 */ /* 0x000e220000000a00 */
[----:B------:R-:W3:Y:S01]  /*00f0*/  @!P0 LDG.E R4, desc[UR6][R4.64] ;  /* 0x0000000604048981 */ /* 0x000ee2000c1e1900 */
[----:B-1----:R-:W-:-:S06]  /*0100*/  @!P0 IMAD.WIDE R6, R2, 0x4, R6 ;  /* 0x0000000402068825 */ /* 0x002fcc00078e0206 */
[----:B------:R-:W1:Y:S01]  /*0110*/  LDC.64 R12, c[0x0][0x388] ;  /* 0x0000e200ff0c7b82 */ /* 0x000e620000000a00 */
[----:B------:R-:W3:Y:S01]  /*0120*/  @!P0 LDG.E R7, desc[UR6][R6.64] ;  /* 0x0000000606078981 */ /* 0x000ee2000c1e1900 */
[C---:B------:R-:W-:Y:S01]  /*0130*/  ISETP.GT.AND P1, PT, R2.reuse, 0x3fffe, PT ;  /* 0x0003fffe0200780c */ /* 0x040fe20003f24270 */
[----:B--2---:R-:W-:-:S12]  /*0140*/  @!P0 IMAD.WIDE R8, R2, 0x4, R8 ;  /* 0x0000000402088825 */ /* 0x004fd800078e0208 */
[----:B0-----:R-:W-:-:S04]  /*0150*/  @!P1 IMAD.WIDE R10, R0, 0x4, R10 ;  /* 0x00000004000a9825 */ /* 0x001fc800078e020a */
[----:B-1----:R-:W-:Y:S01]  /*0160*/  @!P1 IMAD.WIDE R12, R0, 0x4, R12 ;  /* 0x00000004000c9825 */ /* 0x002fe200078e020c */
[----:B---3--:R-:W-:Y:S02]  /*0170*/  @!P0 IADD3 R3, PT, PT, R4, R7, RZ ;  /* 0x0000000704038210 */ /* 0x008fe40007ffe0ff */
[----:B------:R-:W0:Y:S03]  /*0180*/  @!P1 LDC.64 R4, c[0x0][0x390] ;  /* 0x0000e400ff049b82 */ /* 0x000e260000000a00 */
[----:B------:R1:W-:Y:S04]  /*0190*/  @!P0 STG.E desc[UR6][R8.64], R3 ;  /* 0x0000000308008986 */ /* 0x0003e8000c101906 */
[----:B------:R-:W2:Y:S04]  /*01a0*/  @!P1 LDG.E R10, desc[UR6][R10.64] ;  /* 0x000000060a0a9981 */ /* 0x000ea8000c1e1900 */
[----:B------:R-:W2:Y:S01]  /*01b0*/  @!P1 LDG.E R13, desc[UR6][R12.64] ;  /* 0x000000060c0d9981 */ /* 0x000ea2000c1e1900 */
[----:B------:R-:W-:Y:S01]  /*01c0*/  UIADD3 UR4, UPT, UPT, UR4, 0x2, URZ ;  /* 0x0000000204047890 */ /* 0x000fe2000fffe0ff */
[----:B0-----:R-:W-:-:S03]  /*01d0*/  @!P1 IMAD.WIDE R4, R0, 0x4, R4 ;  /* 0x0000000400049825 */ /* 0x001fc600078e0204 */
[----:B------:R-:W-:Y:S01]  /*01e0*/  UISETP.NE.AND UP0, UPT, UR4, 0x156, UPT ;  /* 0x000001560400788c */ /* 0x000fe2000bf05270 */
[----:B------:R-:W-:Y:S02]  /*01f0*/  IADD3 R2, PT, PT, R2, 0x2, RZ ;  /* 0x0000000202027810 */ /* 0x000fe40007ffe0ff */
[----:B------:R-:W-:Y:S02]  /*0200*/  IADD3 R0, PT, PT, R0, 0x2, RZ ;  /* 0x0000000200007810 */ /* 0x000fe40007ffe0ff */
[----:B--2---:R-:W-:-:S05]  /*0210*/  @!P1 IADD3 R7, PT, PT, R10, R13, RZ ;  /* 0x0000000d0a079210 */ /* 0x004fca0007ffe0ff */
[----:B------:R1:W-:Y:S01]  /*0220*/  @!P1 STG.E desc[UR6][R4.64], R7 ;  /* 0x0000000704009986 */ /* 0x0003e2000c101906 */
[----:B------:R-:W-:Y:S05]  /*0230*/  BRA.U UP0, `(.L_x_0) ;  /* 0xfffffffd00947547 */ /* 0x000fea000b83ffff */
[----:B------:R-:W-:Y:S05]  /*0240*/  EXIT ;  /* 0x000000000000794d */ /* 0x000fea0003800000 */
.L_x_1:
[----:B------:R-:W-:-:S00]  /*0250*/  BRA `(.L_x_1) ;  /* 0xfffffffc00fc7947 */ /* 0x000fc0000383ffff */
[----:B------:R-:W-:-:S00]  /*0260*/  NOP ;  /* 0x0000000000007918 */ /* 0x000fc00000000000 */
        /* <DEDUP_REMOVED lines=9> */
.L_x_2:


//--------------------- .nv.shared.reserved.0     --------------------------
	.section	.nv.shared.reserved.0,"aw",@nobits
	.weak		__nv_reservedSMEM_offset_0_alias
	.size		__nv_reservedSMEM_offset_0_alias, 0, 64
	.other		__nv_reservedSMEM_offset_0_alias,@"STO_CUDA_RESERVED_SHARED STV_DEFAULT"
__nv_reservedSMEM_offset_0_alias:
	.zero		0
	.zero		64


//--------------------- .nv.constant0._Z5myaddPiS_S_ --------------------------
	.section	.nv.constant0._Z5myaddPiS_S_,"a",@progbits
	.sectionflags	@""
	.align	4
.nv.constant0._Z5myaddPiS_S_:
	.zero		920


//--------------------- SYMBOLS --------------------------

	.type		.nv.reservedSmem.offset0,@object
	.size		.nv.reservedSmem.offset0,0x4
